//
// Generated by NVIDIA NVVM Compiler
//
// Compiler Build ID: CL-36424714
// Cuda compilation tools, release 13.0, V13.0.88
// Based on NVVM 20.0.0
//

.version 9.0
.target sm_100
.address_size 64

	// .globl	_Z9xorKernelPmS_S_m

.visible .entry _Z9xorKernelPmS_S_m(
	.param .u64 .ptr .align 1 _Z9xorKernelPmS_S_m_param_0,
	.param .u64 .ptr .align 1 _Z9xorKernelPmS_S_m_param_1,
	.param .u64 .ptr .align 1 _Z9xorKernelPmS_S_m_param_2,
	.param .u64 _Z9xorKernelPmS_S_m_param_3
)
{
	.reg .pred 	%p<2>;
	.reg .b32 	%r<5>;
	.reg .b64 	%rd<17>;

	ld.param.u64 	%rd2, [_Z9xorKernelPmS_S_m_param_0];
	ld.param.u64 	%rd3, [_Z9xorKernelPmS_S_m_param_1];
	ld.param.u64 	%rd4, [_Z9xorKernelPmS_S_m_param_2];
	ld.param.u64 	%rd5, [_Z9xorKernelPmS_S_m_param_3];
	mov.u32 	%r1, %ntid.x;
	mov.u32 	%r2, %ctaid.x;
	mov.u32 	%r3, %tid.x;
	mad.lo.s32 	%r4, %r1, %r2, %r3;
	cvt.s64.s32 	%rd1, %r4;
	setp.le.u64 	%p1, %rd5, %rd1;
	@%p1 bra 	$L__BB0_2;
	cvta.to.global.u64 	%rd6, %rd2;
	cvta.to.global.u64 	%rd7, %rd3;
	cvta.to.global.u64 	%rd8, %rd4;
	shl.b64 	%rd9, %rd1, 3;
	add.s64 	%rd10, %rd6, %rd9;
	ld.global.u64 	%rd11, [%rd10];
	add.s64 	%rd12, %rd7, %rd9;
	ld.global.u64 	%rd13, [%rd12];
	xor.b64  	%rd14, %rd11, %rd13;
	not.b64 	%rd15, %rd14;
	add.s64 	%rd16, %rd8, %rd9;
	st.global.u64 	[%rd16], %rd15;
$L__BB0_2:
	ret;

}
	// .globl	_Z15countBitsKernelPmPym
.visible .entry _Z15countBitsKernelPmPym(
	.param .u64 .ptr .align 1 _Z15countBitsKernelPmPym_param_0,
	.param .u64 .ptr .align 1 _Z15countBitsKernelPmPym_param_1,
	.param .u64 _Z15countBitsKernelPmPym_param_2
)
{
	.reg .pred 	%p<3>;
	.reg .b32 	%r<11>;
	.reg .b64 	%rd<22>;

	ld.param.u64 	%rd8, [_Z15countBitsKernelPmPym_param_0];
	ld.param.u64 	%rd9, [_Z15countBitsKernelPmPym_param_1];
	ld.param.u64 	%rd10, [_Z15countBitsKernelPmPym_param_2];
	mov.u32 	%r1, %ntid.x;
	mov.u32 	%r6, %ctaid.x;
	mov.u32 	%r7, %tid.x;
	mad.lo.s32 	%r10, %r1, %r6, %r7;
	cvt.s64.s32 	%rd19, %r10;
	setp.le.u64 	%p1, %rd10, %rd19;
	mov.b64 	%rd21, 0;
	@%p1 bra 	$L__BB1_3;
	mov.u32 	%r8, %nctaid.x;
	mul.lo.s32 	%r3, %r8, %r1;
	cvta.to.global.u64 	%rd2, %rd8;
	mov.b64 	%rd21, 0;
$L__BB1_2:
	shl.b64 	%rd13, %rd19, 3;
	add.s64 	%rd14, %rd2, %rd13;
	ld.global.u64 	%rd15, [%rd14];
	popc.b64 	%r9, %rd15;
	cvt.u64.u32 	%rd16, %r9;
	add.s64 	%rd21, %rd16, %rd21;
	add.s32 	%r10, %r10, %r3;
	cvt.s64.s32 	%rd19, %r10;
	setp.gt.u64 	%p2, %rd10, %rd19;
	@%p2 bra 	$L__BB1_2;
$L__BB1_3:
	cvta.to.global.u64 	%rd17, %rd9;
	atom.global.add.u64 	%rd18, [%rd17], %rd21;
	ret;

}


// ===== COMPILED SASS (sm_100) =====

	.target	sm_100

	.elftype	@"ET_EXEC"


//--------------------- .note.nv.tkinfo           --------------------------
	.section	.note.nv.tkinfo,"",@"SHT_NOTE"
	.sectionflags	@"SHF_NOTE_NV_TKINFO"
	.tkinfo
        /*0018*/ 	.word	0x00000002
        /*0030*/ 	.string	""
        /*0030*/ 	.string	"ptxas"
        /*0030*/ 	.string	"Cuda compilation tools, release 13.0, V13.0.88"
        /*0030*/ 	.string	"Build cuda_13.0.r13.0/compiler.36424714_0"
        /*0030*/ 	.string	"-arch sm_100 -m 64 "



//--------------------- .note.nv.cuinfo           --------------------------
	.section	.note.nv.cuinfo,"",@"SHT_NOTE"
	.sectionflags	@"SHF_NOTE_NV_CUINFO"
        /*0018*/ 	.short	0x0002
        /*001a*/ 	.short	0x0064
        /*001c*/ 	.short	0x0082
	.zero		2


//--------------------- .nv.info                  --------------------------
	.section	.nv.info,"",@"SHT_CUDA_INFO"
	.align	4


	//----- nvinfo : EIATTR_REGCOUNT
	.align		4
        /*0000*/ 	.byte	0x04, 0x2f
        /*0002*/ 	.short	(.L_1 - .L_0)
	.align		4
.L_0:
        /*0004*/ 	.word	index@(_Z9xorKernelPmS_S_m)
        /*0008*/ 	.word	0x0000000c


	//----- nvinfo : EIATTR_FRAME_SIZE
	.align		4
.L_1:
        /*000c*/ 	.byte	0x04, 0x11
        /*000e*/ 	.short	(.L_3 - .L_2)
	.align		4
.L_2:
        /*0010*/ 	.word	index@(_Z9xorKernelPmS_S_m)
        /*0014*/ 	.word	0x00000000


	//----- nvinfo : EIATTR_REGCOUNT
	.align		4
.L_3:
        /*0018*/ 	.byte	0x04, 0x2f
        /*001a*/ 	.short	(.L_5 - .L_4)
	.align		4
.L_4:
        /*001c*/ 	.word	index@(_Z15countBitsKernelPmPym)
        /*0020*/ 	.word	0x00000010


	//----- nvinfo : EIATTR_FRAME_SIZE
	.align		4
.L_5:
        /*0024*/ 	.byte	0x04, 0x11
        /*0026*/ 	.short	(.L_7 - .L_6)
	.align		4
.L_6:
        /*0028*/ 	.word	index@(_Z15countBitsKernelPmPym)
        /*002c*/ 	.word	0x00000000


	//----- nvinfo : EIATTR_MIN_STACK_SIZE
	.align		4
.L_7:
        /*0030*/ 	.byte	0x04, 0x12
        /*0032*/ 	.short	(.L_9 - .L_8)
	.align		4
.L_8:
        /*0034*/ 	.word	index@(_Z15countBitsKernelPmPym)
        /*0038*/ 	.word	0x00000000


	//----- nvinfo : EIATTR_MIN_STACK_SIZE
	.align		4
.L_9:
        /*003c*/ 	.byte	0x04, 0x12
        /*003e*/ 	.short	(.L_11 - .L_10)
	.align		4
.L_10:
        /*0040*/ 	.word	index@(_Z9xorKernelPmS_S_m)
        /*0044*/ 	.word	0x00000000
.L_11:


//--------------------- .nv.compat                --------------------------
	.section	.nv.compat,"",@"SHT_CUDA_COMPAT_INFO"
	.align	4
        /*0000*/ 	.byte	0x02, 0x09, 0x00, 0x00, 0x02, 0x02, 0x01, 0x00, 0x02, 0x05, 0x05, 0x00, 0x03, 0x07, 0x01, 0x01
        /*0010*/ 	.byte	0x02, 0x03, 0x00, 0x00, 0x02, 0x06, 0x01, 0x00, 0x04, 0x0b, 0x08, 0x00, 0x09, 0x00, 0x00, 0x00
        /*0020*/ 	.byte	0x00, 0x00, 0x00, 0x00


//--------------------- .nv.info._Z15countBitsKernelPmPym --------------------------
	.section	.nv.info._Z15countBitsKernelPmPym,"",@"SHT_CUDA_INFO"
	.sectionflags	@""
	.align	4


	//----- nvinfo : EIATTR_CUDA_API_VERSION
	.align		4
        /*0000*/ 	.byte	0x04, 0x37
        /*0002*/ 	.short	(.L_13 - .L_12)
.L_12:
        /*0004*/ 	.word	0x00000082


	//----- nvinfo : EIATTR_KPARAM_INFO
	.align		4
.L_13:
        /*0008*/ 	.byte	0x04, 0x17
        /*000a*/ 	.short	(.L_15 - .L_14)
.L_14:
        /*000c*/ 	.word	0x00000000
        /*0010*/ 	.short	0x0002
        /*0012*/ 	.short	0x0010
        /*0014*/ 	.byte	0x00, 0xf0, 0x21, 0x00


	//----- nvinfo : EIATTR_KPARAM_INFO
	.align		4
.L_15:
        /*0018*/ 	.byte	0x04, 0x17
        /*001a*/ 	.short	(.L_17 - .L_16)
.L_16:
        /*001c*/ 	.word	0x00000000
        /*0020*/ 	.short	0x0001
        /*0022*/ 	.short	0x0008
        /*0024*/ 	.byte	0x00, 0xf5, 0x21, 0x00


	//----- nvinfo : EIATTR_KPARAM_INFO
	.align		4
.L_17:
        /*0028*/ 	.byte	0x04, 0x17
        /*002a*/ 	.short	(.L_19 - .L_18)
.L_18:
        /*002c*/ 	.word	0x00000000
        /*0030*/ 	.short	0x0000
        /*0032*/ 	.short	0x0000
        /*0034*/ 	.byte	0x00, 0xf5, 0x21, 0x00


	//----- nvinfo : EIATTR_SPARSE_MMA_MASK
	.align		4
.L_19:
        /*0038*/ 	.byte	0x03, 0x50
        /*003a*/ 	.short	0x0000


	//----- nvinfo : EIATTR_MAXREG_COUNT
	.align		4
        /*003c*/ 	.byte	0x03, 0x1b
        /*003e*/ 	.short	0x00ff


	//----- nvinfo : EIATTR_MERCURY_ISA_VERSION
	.align		4
        /*0040*/ 	.byte	0x03, 0x5f
        /*0042*/ 	.short	0x0101


	//----- nvinfo : EIATTR_VRC_CTA_INIT_COUNT
	.align		4
        /*0044*/ 	.byte	0x02, 0x4a
	.zero		1
	.zero		1


	//----- nvinfo : EIATTR_EXIT_INSTR_OFFSETS
	.align		4
        /*0048*/ 	.byte	0x04, 0x1c
        /*004a*/ 	.short	(.L_21 - .L_20)


	//   ....[0]....
.L_20:
        /*004c*/ 	.word	0x00000280


	//----- nvinfo : EIATTR_CRS_STACK_SIZE
	.align		4
.L_21:
        /*0050*/ 	.byte	0x04, 0x1e
        /*0052*/ 	.short	(.L_23 - .L_22)
.L_22:
        /*0054*/ 	.word	0x00000000


	//----- nvinfo : EIATTR_CBANK_PARAM_SIZE
	.align		4
.L_23:
        /*0058*/ 	.byte	0x03, 0x19
        /*005a*/ 	.short	0x0018


	//----- nvinfo : EIATTR_PARAM_CBANK
	.align		4
        /*005c*/ 	.byte	0x04, 0x0a
        /*005e*/ 	.short	(.L_25 - .L_24)
	.align		4
.L_24:
        /*0060*/ 	.word	index@(.nv.constant0._Z15countBitsKernelPmPym)
        /*0064*/ 	.short	0x0380
        /*0066*/ 	.short	0x0018


	//----- nvinfo : EIATTR_SW_WAR
	.align		4
.L_25:
        /*0068*/ 	.byte	0x04, 0x36
        /*006a*/ 	.short	(.L_27 - .L_26)
.L_26:
        /*006c*/ 	.word	0x00000008
.L_27:


//--------------------- .nv.info._Z9xorKernelPmS_S_m --------------------------
	.section	.nv.info._Z9xorKernelPmS_S_m,"",@"SHT_CUDA_INFO"
	.sectionflags	@""
	.align	4


	//----- nvinfo : EIATTR_CUDA_API_VERSION
	.align		4
        /*0000*/ 	.byte	0x04, 0x37
        /*0002*/ 	.short	(.L_29 - .L_28)
.L_28:
        /*0004*/ 	.word	0x00000082


	//----- nvinfo : EIATTR_KPARAM_INFO
	.align		4
.L_29:
        /*0008*/ 	.byte	0x04, 0x17
        /*000a*/ 	.short	(.L_31 - .L_30)
.L_30:
        /*000c*/ 	.word	0x00000000
        /*0010*/ 	.short	0x0003
        /*0012*/ 	.short	0x0018
        /*0014*/ 	.byte	0x00, 0xf0, 0x21, 0x00


	//----- nvinfo : EIATTR_KPARAM_INFO
	.align		4
.L_31:
        /*0018*/ 	.byte	0x04, 0x17
        /*001a*/ 	.short	(.L_33 - .L_32)
.L_32:
        /*001c*/ 	.word	0x00000000
        /*0020*/ 	.short	0x0002
        /*0022*/ 	.short	0x0010
        /*0024*/ 	.byte	0x00, 0xf5, 0x21, 0x00


	//----- nvinfo : EIATTR_KPARAM_INFO
	.align		4
.L_33:
        /*0028*/ 	.byte	0x04, 0x17
        /*002a*/ 	.short	(.L_35 - .L_34)
.L_34:
        /*002c*/ 	.word	0x00000000
        /*0030*/ 	.short	0x0001
        /*0032*/ 	.short	0x0008
        /*0034*/ 	.byte	0x00, 0xf5, 0x21, 0x00


	//----- nvinfo : EIATTR_KPARAM_INFO
	.align		4
.L_35:
        /*0038*/ 	.byte	0x04, 0x17
        /*003a*/ 	.short	(.L_37 - .L_36)
.L_36:
        /*003c*/ 	.word	0x00000000
        /*0040*/ 	.short	0x0000
        /*0042*/ 	.short	0x0000
        /*0044*/ 	.byte	0x00, 0xf5, 0x21, 0x00


	//----- nvinfo : EIATTR_SPARSE_MMA_MASK
	.align		4
.L_37:
        /*0048*/ 	.byte	0x03, 0x50
        /*004a*/ 	.short	0x0000


	//----- nvinfo : EIATTR_MAXREG_COUNT
	.align		4
        /*004c*/ 	.byte	0x03, 0x1b
        /*004e*/ 	.short	0x00ff


	//----- nvinfo : EIATTR_MERCURY_ISA_VERSION
	.align		4
        /*0050*/ 	.byte	0x03, 0x5f
        /*0052*/ 	.short	0x0101


	//----- nvinfo : EIATTR_VRC_CTA_INIT_COUNT
	.align		4
        /*0054*/ 	.byte	0x02, 0x4a
	.zero		1
	.zero		1


	//----- nvinfo : EIATTR_EXIT_INSTR_OFFSETS
	.align		4
        /*0058*/ 	.byte	0x04, 0x1c
        /*005a*/ 	.short	(.L_39 - .L_38)


	//   ....[0]....
.L_38:
        /*005c*/ 	.word	0x00000090


	//   ....[1]....
        /*0060*/ 	.word	0x000001c0


	//----- nvinfo : EIATTR_CBANK_PARAM_SIZE
	.align		4
.L_39:
        /*0064*/ 	.byte	0x03, 0x19
        /*0066*/ 	.short	0x0020


	//----- nvinfo : EIATTR_PARAM_CBANK
	.align		4
        /*0068*/ 	.byte	0x04, 0x0a
        /*006a*/ 	.short	(.L_41 - .L_40)
	.align		4
.L_40:
        /*006c*/ 	.word	index@(.nv.constant0._Z9xorKernelPmS_S_m)
        /*0070*/ 	.short	0x0380
        /*0072*/ 	.short	0x0020


	//----- nvinfo : EIATTR_SW_WAR
	.align		4
.L_41:
        /*0074*/ 	.byte	0x04, 0x36
        /*0076*/ 	.short	(.L_43 - .L_42)
.L_42:
        /*0078*/ 	.word	0x00000008
.L_43:


//--------------------- .nv.callgraph             --------------------------
	.section	.nv.callgraph,"",@"SHT_CUDA_CALLGRAPH"
	.align	4
	.sectionentsize	8
	.align		4
        /*0000*/ 	.word	0x00000000
	.align		4
        /*0004*/ 	.word	0xffffffff
	.align		4
        /*0008*/ 	.word	0x00000000
	.align		4
        /*000c*/ 	.word	0xfffffffe
	.align		4
        /*0010*/ 	.word	0x00000000
	.align		4
        /*0014*/ 	.word	0xfffffffd
	.align		4
        /*0018*/ 	.word	0x00000000
	.align		4
        /*001c*/ 	.word	0xfffffffc


//--------------------- .text._Z15countBitsKernelPmPym --------------------------
	.section	.text._Z15countBitsKernelPmPym,"ax",@progbits
	.align	128
        .global         _Z15countBitsKernelPmPym
        .type           _Z15countBitsKernelPmPym,@function
        .size           _Z15countBitsKernelPmPym,(.L_x_5 - _Z15countBitsKernelPmPym)
        .other          _Z15countBitsKernelPmPym,@"STO_CUDA_ENTRY STV_DEFAULT"
_Z15countBitsKernelPmPym:
.text._Z15countBitsKernelPmPym:
[----:B------:R-:W-:Y:S01]  /*0000*/  LDC R1, c[0x0][0x37c] ;  /* 0x0000df00ff017b82 */ /* 0x000fe20000000800 */
[----:B------:R-:W0:Y:S01]  /*0010*/  S2R R0, SR_CTAID.X ;  /* 0x0000000000007919 */ /* 0x000e220000002500 */
[----:B------:R-:W0:Y:S06]  /*0020*/  LDCU UR6, c[0x0][0x360] ;  /* 0x00006c00ff0677ac */ /* 0x000e2c0008000800 */
[----:B------:R-:W1:Y:S01]  /*0030*/  LDC.64 R2, c[0x0][0x388] ;  /* 0x0000e200ff027b82 */ /* 0x000e620000000a00 */
[----:B------:R-:W-:Y:S01]  /*0040*/  BSSY.RECONVERGENT B0, `(.L_x_0) ;  /* 0x0000020000007945 */ /* 0x000fe20003800200 */
[----:B------:R-:W0:Y:S01]  /*0050*/  S2R R5, SR_TID.X ;  /* 0x0000000000057919 */ /* 0x000e220000002100 */
[----:B------:R-:W2:Y:S01]  /*0060*/  LDCU.64 UR8, c[0x0][0x390] ;  /* 0x00007200ff0877ac */ /* 0x000ea20008000a00 */
[----:B------:R-:W-:-:S02]  /*0070*/  IMAD.MOV.U32 R11, RZ, RZ, RZ ;  /* 0x000000ffff0b7224 */ /* 0x000fc400078e00ff */
[----:B------:R-:W-:Y:S01]  /*0080*/  IMAD.MOV.U32 R8, RZ, RZ, RZ ;  /* 0x000000ffff087224 */ /* 0x000fe200078e00ff */
[----:B------:R-:W3:Y:S01]  /*0090*/  LDCU.64 UR4, c[0x0][0x358] ;  /* 0x00006b00ff0477ac */ /* 0x000ee20008000a00 */
[----:B------:R-:W4:Y:S01]  /*00a0*/  LDCU.64 UR10, c[0x0][0x380] ;  /* 0x00007000ff0a77ac */ /* 0x000f220008000a00 */
[----:B0-----:R-:W-:-:S05]  /*00b0*/  IMAD R0, R0, UR6, R5 ;  /* 0x0000000600007c24 */ /* 0x001fca000f8e0205 */
[----:B--2---:R-:W-:Y:S02]  /*00c0*/  ISETP.GE.U32.AND P0, PT, R0, UR8, PT ;  /* 0x0000000800007c0c */ /* 0x004fe4000bf06070 */
[----:B------:R-:W-:-:S04]  /*00d0*/  SHF.R.S32.HI R4, RZ, 0x1f, R0 ;  /* 0x0000001fff047819 */ /* 0x000fc80000011400 */
[----:B------:R-:W-:-:S13]  /*00e0*/  ISETP.GE.U32.AND.EX P0, PT, R4, UR9, PT, P0 ;  /* 0x0000000904007c0c */ /* 0x000fda000bf06100 */
[----:B-1-34-:R-:W-:Y:S05]  /*00f0*/  @P0 BRA `(.L_x_1) ;  /* 0x0000000000500947 */ /* 0x01afea0003800000 */
[----:B------:R-:W0:Y:S01]  /*0100*/  LDC R7, c[0x0][0x370] ;  /* 0x0000dc00ff077b82 */ /* 0x000e220000000800 */
[----:B------:R-:W-:Y:S01]  /*0110*/  IMAD.MOV.U32 R13, RZ, RZ, R4 ;  /* 0x000000ffff0d7224 */ /* 0x000fe200078e0004 */
[----:B------:R-:W-:Y:S01]  /*0120*/  MOV R10, R0 ;  /* 0x00000000000a7202 */ /* 0x000fe20000000f00 */
[----:B------:R-:W-:Y:S02]  /*0130*/  IMAD.MOV.U32 R11, RZ, RZ, RZ ;  /* 0x000000ffff0b7224 */ /* 0x000fe400078e00ff */
[----:B------:R-:W-:Y:S02]  /*0140*/  IMAD.MOV.U32 R8, RZ, RZ, RZ ;  /* 0x000000ffff087224 */ /* 0x000fe400078e00ff */
[----:B0-----:R-:W-:-:S07]  /*0150*/  IMAD R7, R7, UR6, RZ ;  /* 0x0000000607077c24 */ /* 0x001fce000f8e02ff */
.L_x_2:
[----:B------:R-:W-:-:S04]  /*0160*/  LEA R4, P0, R10, UR10, 0x3 ;  /* 0x0000000a0a047c11 */ /* 0x000fc8000f8018ff */
[----:B------:R-:W-:-:S06]  /*0170*/  LEA.HI.X R5, R10, UR11, R13, 0x3, P0 ;  /* 0x0000000b0a057c11 */ /* 0x000fcc00080f1c0d */
[----:B------:R-:W2:Y:S01]  /*0180*/  LDG.E.64 R4, desc[UR4][R4.64] ;  /* 0x0000000404047981 */ /* 0x000ea2000c1e1b00 */
[----:B------:R-:W-:-:S04]  /*0190*/  IADD3 R10, PT, PT, R7, R0, RZ ;  /* 0x00000000070a7210 */ /* 0x000fc80007ffe0ff */
[----:B------:R-:W-:Y:S01]  /*01a0*/  ISETP.GE.U32.AND P0, PT, R10, UR8, PT ;  /* 0x000000080a007c0c */ /* 0x000fe2000bf06070 */
[--C-:B------:R-:W-:Y:S01]  /*01b0*/  IMAD.MOV.U32 R0, RZ, RZ, R10.reuse ;  /* 0x000000ffff007224 */ /* 0x100fe200078e000a */
[----:B------:R-:W-:-:S04]  /*01c0*/  SHF.R.S32.HI R13, RZ, 0x1f, R10 ;  /* 0x0000001fff0d7819 */ /* 0x000fc8000001140a */
[----:B------:R-:W-:Y:S01]  /*01d0*/  ISETP.GE.U32.AND.EX P0, PT, R13, UR9, PT, P0 ;  /* 0x000000090d007c0c */ /* 0x000fe2000bf06100 */
[----:B--2---:R-:W-:Y:S08]  /*01e0*/  POPC R6, R4 ;  /* 0x0000000400067309 */ /* 0x004ff00000000000 */
[----:B------:R-:W0:Y:S02]  /*01f0*/  POPC R9, R5 ;  /* 0x0000000500097309 */ /* 0x000e240000000000 */
[----:B0-----:R-:W-:-:S05]  /*0200*/  IMAD.IADD R6, R6, 0x1, R9 ;  /* 0x0000000106067824 */ /* 0x001fca00078e0209 */
[----:B------:R-:W-:-:S04]  /*0210*/  IADD3 R11, P1, PT, R6, R11, RZ ;  /* 0x0000000b060b7210 */ /* 0x000fc80007f3e0ff */
[----:B------:R-:W-:Y:S01]  /*0220*/  IADD3.X R8, PT, PT, RZ, R8, RZ, P1, !PT ;  /* 0x00000008ff087210 */ /* 0x000fe20000ffe4ff */
[----:B------:R-:W-:Y:S08]  /*0230*/  @!P0 BRA `(.L_x_2) ;  /* 0xfffffffc00c88947 */ /* 0x000ff0000383ffff */
.L_x_1:
[----:B------:R-:W-:Y:S05]  /*0240*/  BSYNC.RECONVERGENT B0 ;  /* 0x0000000000007941 */ /* 0x000fea0003800200 */
.L_x_0:
[----:B------:R-:W-:Y:S01]  /*0250*/  IMAD.MOV.U32 R4, RZ, RZ, R11 ;  /* 0x000000ffff047224 */ /* 0x000fe200078e000b */
[----:B------:R-:W-:-:S05]  /*0260*/  MOV R5, R8 ;  /* 0x0000000800057202 */ /* 0x000fca0000000f00 */
[----:B------:R-:W-:Y:S01]  /*0270*/  REDG.E.ADD.64.STRONG.GPU desc[UR4][R2.64], R4 ;  /* 0x000000040200798e */ /* 0x000fe2000c12e504 */
[----:B------:R-:W-:Y:S05]  /*0280*/  EXIT ;  /* 0x000000000000794d */ /* 0x000fea0003800000 */
.L_x_3:
[----:B------:R-:W-:-:S00]  /*0290*/  BRA `(.L_x_3) ;  /* 0xfffffffc00fc7947 */ /* 0x000fc0000383ffff */
[----:B------:R-:W-:-:S00]  /*02a0*/  NOP ;  /* 0x0000000000007918 */ /* 0x000fc00000000000 */
        /* <DEDUP_REMOVED lines=13> */
.L_x_5:


//--------------------- .text._Z9xorKernelPmS_S_m --------------------------
	.section	.text._Z9xorKernelPmS_S_m,"ax",@progbits
	.align	128
        .global         _Z9xorKernelPmS_S_m
        .type           _Z9xorKernelPmS_S_m,@function
        .size           _Z9xorKernelPmS_S_m,(.L_x_6 - _Z9xorKernelPmS_S_m)
        .other          _Z9xorKernelPmS_S_m,@"STO_CUDA_ENTRY STV_DEFAULT"
_Z9xorKernelPmS_S_m:
.text._Z9xorKernelPmS_S_m:
[----:B------:R-:W-:Y:S01]  /*0000*/  LDC R1, c[0x0][0x37c] ;  /* 0x0000df00ff017b82 */ /* 0x000fe20000000800 */
[----:B------:R-:W0:Y:S01]  /*0010*/  S2R R0, SR_CTAID.X ;  /* 0x0000000000007919 */ /* 0x000e220000002500 */
[----:B------:R-:W0:Y:S01]  /*0020*/  LDCU UR4, c[0x0][0x360] ;  /* 0x00006c00ff0477ac */ /* 0x000e220008000800 */
[----:B------:R-:W0:Y:S01]  /*0030*/  S2R R3, SR_TID.X ;  /* 0x0000000000037919 */ /* 0x000e220000002100 */
[----:B------:R-:W1:Y:S01]  /*0040*/  LDCU.64 UR6, c[0x0][0x398] ;  /* 0x00007300ff0677ac */ /* 0x000e620008000a00 */
[----:B0-----:R-:W-:-:S05]  /*0050*/  IMAD R0, R0, UR4, R3 ;  /* 0x0000000400007c24 */ /* 0x001fca000f8e0203 */
[----:B-1----:R-:W-:Y:S02]  /*0060*/  ISETP.GE.U32.AND P0, PT, R0, UR6, PT ;  /* 0x0000000600007c0c */ /* 0x002fe4000bf06070 */
[----:B------:R-:W-:-:S04]  /*0070*/  SHF.R.S32.HI R3, RZ, 0x1f, R0 ;  /* 0x0000001fff037819 */ /* 0x000fc80000011400 */
[----:B------:R-:W-:-:S13]  /*0080*/  ISETP.GE.U32.AND.EX P0, PT, R3, UR7, PT, P0 ;  /* 0x0000000703007c0c */ /* 0x000fda000bf06100 */
[----:B------:R-:W-:Y:S05]  /*0090*/  @P0 EXIT ;  /* 0x000000000000094d */ /* 0x000fea0003800000 */
[----:B------:R-:W0:Y:S01]  /*00a0*/  LDCU.128 UR8, c[0x0][0x380] ;  /* 0x00007000ff0877ac */ /* 0x000e220008000c00 */
[C---:B------:R-:W-:Y:S01]  /*00b0*/  IMAD.SHL.U32 R8, R0.reuse, 0x8, RZ ;  /* 0x0000000800087824 */ /* 0x040fe200078e00ff */
[----:B------:R-:W-:Y:S01]  /*00c0*/  SHF.L.U64.HI R7, R0, 0x3, R3 ;  /* 0x0000000300077819 */ /* 0x000fe20000010203 */
[----:B------:R-:W1:Y:S01]  /*00d0*/  LDCU.64 UR4, c[0x0][0x358] ;  /* 0x00006b00ff0477ac */ /* 0x000e620008000a00 */
[----:B------:R-:W2:Y:S02]  /*00e0*/  LDCU.64 UR6, c[0x0][0x390] ;  /* 0x00007200ff0677ac */ /* 0x000ea40008000a00 */
[C---:B0-----:R-:W-:Y:S02]  /*00f0*/  IADD3 R2, P0, PT, R8.reuse, UR8, RZ ;  /* 0x0000000808027c10 */ /* 0x041fe4000ff1e0ff */
[----:B------:R-:W-:Y:S02]  /*0100*/  IADD3 R4, P1, PT, R8, UR10, RZ ;  /* 0x0000000a08047c10 */ /* 0x000fe4000ff3e0ff */
[----:B------:R-:W-:-:S02]  /*0110*/  IADD3.X R3, PT, PT, R7, UR9, RZ, P0, !PT ;  /* 0x0000000907037c10 */ /* 0x000fc400087fe4ff */
[----:B------:R-:W-:-:S04]  /*0120*/  IADD3.X R5, PT, PT, R7, UR11, RZ, P1, !PT ;  /* 0x0000000b07057c10 */ /* 0x000fc80008ffe4ff */
[----:B-1----:R-:W3:Y:S04]  /*0130*/  LDG.E.64 R2, desc[UR4][R2.64] ;  /* 0x0000000402027981 */ /* 0x002ee8000c1e1b00 */
[----:B------:R-:W3:Y:S01]  /*0140*/  LDG.E.64 R4, desc[UR4][R4.64] ;  /* 0x0000000404047981 */ /* 0x000ee2000c1e1b00 */
[----:B--2---:R-:W-:-:S04]  /*0150*/  IADD3 R8, P0, PT, R8, UR6, RZ ;  /* 0x0000000608087c10 */ /* 0x004fc8000ff1e0ff */
[----:B------:R-:W-:Y:S02]  /*0160*/  IADD3.X R9, PT, PT, R7, UR7, RZ, P0, !PT ;  /* 0x0000000707097c10 */ /* 0x000fe400087fe4ff */
[----:B---3--:R-:W-:Y:S02]  /*0170*/  LOP3.LUT R6, R2, R4, RZ, 0x3c, !PT ;  /* 0x0000000402067212 */ /* 0x008fe400078e3cff */
[----:B------:R-:W-:Y:S02]  /*0180*/  LOP3.LUT R0, R3, R5, RZ, 0x3c, !PT ;  /* 0x0000000503007212 */ /* 0x000fe400078e3cff */
[----:B------:R-:W-:Y:S02]  /*0190*/  LOP3.LUT R6, RZ, R6, RZ, 0x33, !PT ;  /* 0x00000006ff067212 */ /* 0x000fe400078e33ff */
[----:B------:R-:W-:-:S05]  /*01a0*/  LOP3.LUT R7, RZ, R0, RZ, 0x33, !PT ;  /* 0x00000000ff077212 */ /* 0x000fca00078e33ff */
[----:B------:R-:W-:Y:S01]  /*01b0*/  STG.E.64 desc[UR4][R8.64], R6 ;  /* 0x0000000608007986 */ /* 0x000fe2000c101b04 */
[----:B------:R-:W-:Y:S05]  /*01c0*/  EXIT ;  /* 0x000000000000794d */ /* 0x000fea0003800000 */
.L_x_4:
        /* <DEDUP_REMOVED lines=11> */
.L_x_6:


//--------------------- .nv.shared.reserved.0     --------------------------
	.section	.nv.shared.reserved.0,"aw",@nobits
	.weak		__nv_reservedSMEM_offset_0_alias
	.size		__nv_reservedSMEM_offset_0_alias, 0, 64
	.other		__nv_reservedSMEM_offset_0_alias,@"STO_CUDA_RESERVED_SHARED STV_DEFAULT"
__nv_reservedSMEM_offset_0_alias:
	.zero		0
	.zero		64


//--------------------- .nv.constant0._Z15countBitsKernelPmPym --------------------------
	.section	.nv.constant0._Z15countBitsKernelPmPym,"a",@progbits
	.sectionflags	@""
	.align	4
.nv.constant0._Z15countBitsKernelPmPym:
	.zero		920


//--------------------- .nv.constant0._Z9xorKernelPmS_S_m --------------------------
	.section	.nv.constant0._Z9xorKernelPmS_S_m,"a",@progbits
	.sectionflags	@""
	.align	4
.nv.constant0._Z9xorKernelPmS_S_m:
	.zero		928


//--------------------- SYMBOLS --------------------------

	.type		.nv.reservedSmem.offset0,@object
	.size		.nv.reservedSmem.offset0,0x4
